//
// Generated by NVIDIA NVVM Compiler
//
// Compiler Build ID: CL-36424714
// Cuda compilation tools, release 13.0, V13.0.88
// Based on NVVM 20.0.0
//

.version 9.0
.target sm_100
.address_size 64

	// .globl	max_abs_in_range_f32
// _ZZ20block_reduce_max_absIfEffE6shared has been demoted
// _ZZ20block_reduce_max_absI6__halfEffE6shared has been demoted
// _ZZ20block_reduce_max_absI13__nv_bfloat16EffE6shared has been demoted
// _ZZ20block_reduce_max_absIdEffE6shared has been demoted

.visible .entry max_abs_in_range_f32(
	.param .u64 .ptr .align 1 max_abs_in_range_f32_param_0,
	.param .u64 .ptr .align 1 max_abs_in_range_f32_param_1,
	.param .u64 max_abs_in_range_f32_param_2,
	.param .u64 max_abs_in_range_f32_param_3,
	.param .u64 max_abs_in_range_f32_param_4
)
{
	.reg .pred 	%p<18>;
	.reg .b32 	%r<37>;
	.reg .b32 	%f<36>;
	.reg .b64 	%rd<18>;
	// demoted variable
	.shared .align 4 .b8 _ZZ20block_reduce_max_absIfEffE6shared[128];
	ld.param.u64 	%rd9, [max_abs_in_range_f32_param_0];
	ld.param.u64 	%rd10, [max_abs_in_range_f32_param_1];
	ld.param.u64 	%rd11, [max_abs_in_range_f32_param_2];
	ld.param.u64 	%rd12, [max_abs_in_range_f32_param_3];
	ld.param.u64 	%rd13, [max_abs_in_range_f32_param_4];
	mov.u32 	%r4, %ctaid.x;
	mov.u32 	%r1, %ntid.x;
	mov.u32 	%r2, %tid.x;
	mad.lo.s32 	%r5, %r4, %r1, %r2;
	cvt.u64.u32 	%rd17, %r5;
	sub.s64 	%rd2, %rd12, %rd11;
	setp.le.u64 	%p1, %rd2, %rd17;
	mov.f32 	%f33, 0f00000000;
	@%p1 bra 	$L__BB0_5;
	min.u64 	%rd3, %rd12, %rd13;
	mov.u32 	%r6, %nctaid.x;
	mul.lo.s32 	%r7, %r1, %r6;
	cvt.u64.u32 	%rd4, %r7;
	cvta.to.global.u64 	%rd5, %rd9;
	mov.f32 	%f33, 0f00000000;
$L__BB0_2:
	add.s64 	%rd7, %rd17, %rd11;
	setp.ge.u64 	%p2, %rd7, %rd3;
	@%p2 bra 	$L__BB0_4;
	shl.b64 	%rd14, %rd7, 2;
	add.s64 	%rd15, %rd5, %rd14;
	ld.global.f32 	%f11, [%rd15];
	abs.f32 	%f12, %f11;
	max.f32 	%f33, %f33, %f12;
$L__BB0_4:
	add.s64 	%rd17, %rd17, %rd4;
	setp.lt.u64 	%p3, %rd17, %rd2;
	@%p3 bra 	$L__BB0_2;
$L__BB0_5:
	and.b32  	%r3, %r2, 31;
	mov.b32 	%r8, %f33;
	shfl.sync.down.b32	%r9|%p4, %r8, 16, 31, -1;
	mov.b32 	%f13, %r9;
	max.f32 	%f14, %f33, %f13;
	mov.b32 	%r10, %f14;
	shfl.sync.down.b32	%r11|%p5, %r10, 8, 31, -1;
	mov.b32 	%f15, %r11;
	max.f32 	%f16, %f14, %f15;
	mov.b32 	%r12, %f16;
	shfl.sync.down.b32	%r13|%p6, %r12, 4, 31, -1;
	mov.b32 	%f17, %r13;
	max.f32 	%f18, %f16, %f17;
	mov.b32 	%r14, %f18;
	shfl.sync.down.b32	%r15|%p7, %r14, 2, 31, -1;
	mov.b32 	%f19, %r15;
	max.f32 	%f20, %f18, %f19;
	mov.b32 	%r16, %f20;
	shfl.sync.down.b32	%r17|%p8, %r16, 1, 31, -1;
	mov.b32 	%f21, %r17;
	max.f32 	%f5, %f20, %f21;
	setp.ne.s32 	%p9, %r3, 0;
	@%p9 bra 	$L__BB0_7;
	shr.u32 	%r18, %r2, 3;
	mov.u32 	%r19, _ZZ20block_reduce_max_absIfEffE6shared;
	add.s32 	%r20, %r19, %r18;
	st.shared.f32 	[%r20], %f5;
$L__BB0_7:
	bar.sync 	0;
	shr.u32 	%r21, %r1, 5;
	setp.ge.u32 	%p10, %r2, %r21;
	mov.f32 	%f35, 0f00000000;
	@%p10 bra 	$L__BB0_9;
	shl.b32 	%r22, %r3, 2;
	mov.u32 	%r23, _ZZ20block_reduce_max_absIfEffE6shared;
	add.s32 	%r24, %r23, %r22;
	ld.shared.f32 	%f35, [%r24];
$L__BB0_9:
	setp.gt.u32 	%p11, %r2, 31;
	@%p11 bra 	$L__BB0_12;
	mov.b32 	%r25, %f35;
	shfl.sync.down.b32	%r26|%p12, %r25, 16, 31, -1;
	mov.b32 	%f23, %r26;
	max.f32 	%f24, %f35, %f23;
	mov.b32 	%r27, %f24;
	shfl.sync.down.b32	%r28|%p13, %r27, 8, 31, -1;
	mov.b32 	%f25, %r28;
	max.f32 	%f26, %f24, %f25;
	mov.b32 	%r29, %f26;
	shfl.sync.down.b32	%r30|%p14, %r29, 4, 31, -1;
	mov.b32 	%f27, %r30;
	max.f32 	%f28, %f26, %f27;
	mov.b32 	%r31, %f28;
	shfl.sync.down.b32	%r32|%p15, %r31, 2, 31, -1;
	mov.b32 	%f29, %r32;
	max.f32 	%f30, %f28, %f29;
	mov.b32 	%r33, %f30;
	shfl.sync.down.b32	%r34|%p16, %r33, 1, 31, -1;
	mov.b32 	%f31, %r34;
	max.f32 	%f8, %f30, %f31;
	setp.ne.s32 	%p17, %r2, 0;
	@%p17 bra 	$L__BB0_12;
	mov.b32 	%r35, %f8;
	cvta.to.global.u64 	%rd16, %rd10;
	atom.global.max.s32 	%r36, [%rd16], %r35;
$L__BB0_12:
	ret;

}
	// .globl	max_abs_in_range_f16
.visible .entry max_abs_in_range_f16(
	.param .u64 .ptr .align 1 max_abs_in_range_f16_param_0,
	.param .u64 .ptr .align 1 max_abs_in_range_f16_param_1,
	.param .u64 max_abs_in_range_f16_param_2,
	.param .u64 max_abs_in_range_f16_param_3,
	.param .u64 max_abs_in_range_f16_param_4
)
{
	.reg .pred 	%p<18>;
	.reg .b16 	%rs<2>;
	.reg .b32 	%r<37>;
	.reg .b32 	%f<36>;
	.reg .b64 	%rd<18>;
	// demoted variable
	.shared .align 4 .b8 _ZZ20block_reduce_max_absI6__halfEffE6shared[128];
	ld.param.u64 	%rd9, [max_abs_in_range_f16_param_0];
	ld.param.u64 	%rd10, [max_abs_in_range_f16_param_1];
	ld.param.u64 	%rd11, [max_abs_in_range_f16_param_2];
	ld.param.u64 	%rd12, [max_abs_in_range_f16_param_3];
	ld.param.u64 	%rd13, [max_abs_in_range_f16_param_4];
	mov.u32 	%r4, %ctaid.x;
	mov.u32 	%r1, %ntid.x;
	mov.u32 	%r2, %tid.x;
	mad.lo.s32 	%r5, %r4, %r1, %r2;
	cvt.u64.u32 	%rd17, %r5;
	sub.s64 	%rd2, %rd12, %rd11;
	setp.le.u64 	%p1, %rd2, %rd17;
	mov.f32 	%f33, 0f00000000;
	@%p1 bra 	$L__BB1_5;
	min.u64 	%rd3, %rd12, %rd13;
	mov.u32 	%r6, %nctaid.x;
	mul.lo.s32 	%r7, %r1, %r6;
	cvt.u64.u32 	%rd4, %r7;
	cvta.to.global.u64 	%rd5, %rd9;
	mov.f32 	%f33, 0f00000000;
$L__BB1_2:
	add.s64 	%rd7, %rd17, %rd11;
	setp.ge.u64 	%p2, %rd7, %rd3;
	@%p2 bra 	$L__BB1_4;
	shl.b64 	%rd14, %rd7, 1;
	add.s64 	%rd15, %rd5, %rd14;
	ld.global.u16 	%rs1, [%rd15];
	// begin inline asm
	{  cvt.f32.f16 %f11, %rs1;}

	// end inline asm
	abs.f32 	%f12, %f11;
	max.f32 	%f33, %f33, %f12;
$L__BB1_4:
	add.s64 	%rd17, %rd17, %rd4;
	setp.lt.u64 	%p3, %rd17, %rd2;
	@%p3 bra 	$L__BB1_2;
$L__BB1_5:
	and.b32  	%r3, %r2, 31;
	mov.b32 	%r8, %f33;
	shfl.sync.down.b32	%r9|%p4, %r8, 16, 31, -1;
	mov.b32 	%f13, %r9;
	max.f32 	%f14, %f33, %f13;
	mov.b32 	%r10, %f14;
	shfl.sync.down.b32	%r11|%p5, %r10, 8, 31, -1;
	mov.b32 	%f15, %r11;
	max.f32 	%f16, %f14, %f15;
	mov.b32 	%r12, %f16;
	shfl.sync.down.b32	%r13|%p6, %r12, 4, 31, -1;
	mov.b32 	%f17, %r13;
	max.f32 	%f18, %f16, %f17;
	mov.b32 	%r14, %f18;
	shfl.sync.down.b32	%r15|%p7, %r14, 2, 31, -1;
	mov.b32 	%f19, %r15;
	max.f32 	%f20, %f18, %f19;
	mov.b32 	%r16, %f20;
	shfl.sync.down.b32	%r17|%p8, %r16, 1, 31, -1;
	mov.b32 	%f21, %r17;
	max.f32 	%f5, %f20, %f21;
	setp.ne.s32 	%p9, %r3, 0;
	@%p9 bra 	$L__BB1_7;
	shr.u32 	%r18, %r2, 3;
	mov.u32 	%r19, _ZZ20block_reduce_max_absI6__halfEffE6shared;
	add.s32 	%r20, %r19, %r18;
	st.shared.f32 	[%r20], %f5;
$L__BB1_7:
	bar.sync 	0;
	shr.u32 	%r21, %r1, 5;
	setp.ge.u32 	%p10, %r2, %r21;
	mov.f32 	%f35, 0f00000000;
	@%p10 bra 	$L__BB1_9;
	shl.b32 	%r22, %r3, 2;
	mov.u32 	%r23, _ZZ20block_reduce_max_absI6__halfEffE6shared;
	add.s32 	%r24, %r23, %r22;
	ld.shared.f32 	%f35, [%r24];
$L__BB1_9:
	setp.gt.u32 	%p11, %r2, 31;
	@%p11 bra 	$L__BB1_12;
	mov.b32 	%r25, %f35;
	shfl.sync.down.b32	%r26|%p12, %r25, 16, 31, -1;
	mov.b32 	%f23, %r26;
	max.f32 	%f24, %f35, %f23;
	mov.b32 	%r27, %f24;
	shfl.sync.down.b32	%r28|%p13, %r27, 8, 31, -1;
	mov.b32 	%f25, %r28;
	max.f32 	%f26, %f24, %f25;
	mov.b32 	%r29, %f26;
	shfl.sync.down.b32	%r30|%p14, %r29, 4, 31, -1;
	mov.b32 	%f27, %r30;
	max.f32 	%f28, %f26, %f27;
	mov.b32 	%r31, %f28;
	shfl.sync.down.b32	%r32|%p15, %r31, 2, 31, -1;
	mov.b32 	%f29, %r32;
	max.f32 	%f30, %f28, %f29;
	mov.b32 	%r33, %f30;
	shfl.sync.down.b32	%r34|%p16, %r33, 1, 31, -1;
	mov.b32 	%f31, %r34;
	max.f32 	%f8, %f30, %f31;
	setp.ne.s32 	%p17, %r2, 0;
	@%p17 bra 	$L__BB1_12;
	mov.b32 	%r35, %f8;
	cvta.to.global.u64 	%rd16, %rd10;
	atom.global.max.s32 	%r36, [%rd16], %r35;
$L__BB1_12:
	ret;

}
	// .globl	max_abs_in_range_bf16
.visible .entry max_abs_in_range_bf16(
	.param .u64 .ptr .align 1 max_abs_in_range_bf16_param_0,
	.param .u64 .ptr .align 1 max_abs_in_range_bf16_param_1,
	.param .u64 max_abs_in_range_bf16_param_2,
	.param .u64 max_abs_in_range_bf16_param_3,
	.param .u64 max_abs_in_range_bf16_param_4
)
{
	.reg .pred 	%p<18>;
	.reg .b16 	%rs<2>;
	.reg .b32 	%r<37>;
	.reg .b32 	%f<36>;
	.reg .b64 	%rd<18>;
	// demoted variable
	.shared .align 4 .b8 _ZZ20block_reduce_max_absI13__nv_bfloat16EffE6shared[128];
	ld.param.u64 	%rd9, [max_abs_in_range_bf16_param_0];
	ld.param.u64 	%rd10, [max_abs_in_range_bf16_param_1];
	ld.param.u64 	%rd11, [max_abs_in_range_bf16_param_2];
	ld.param.u64 	%rd12, [max_abs_in_range_bf16_param_3];
	ld.param.u64 	%rd13, [max_abs_in_range_bf16_param_4];
	mov.u32 	%r4, %ctaid.x;
	mov.u32 	%r1, %ntid.x;
	mov.u32 	%r2, %tid.x;
	mad.lo.s32 	%r5, %r4, %r1, %r2;
	cvt.u64.u32 	%rd17, %r5;
	sub.s64 	%rd2, %rd12, %rd11;
	setp.le.u64 	%p1, %rd2, %rd17;
	mov.f32 	%f33, 0f00000000;
	@%p1 bra 	$L__BB2_5;
	min.u64 	%rd3, %rd12, %rd13;
	mov.u32 	%r6, %nctaid.x;
	mul.lo.s32 	%r7, %r1, %r6;
	cvt.u64.u32 	%rd4, %r7;
	cvta.to.global.u64 	%rd5, %rd9;
	mov.f32 	%f33, 0f00000000;
$L__BB2_2:
	add.s64 	%rd7, %rd17, %rd11;
	setp.ge.u64 	%p2, %rd7, %rd3;
	@%p2 bra 	$L__BB2_4;
	shl.b64 	%rd14, %rd7, 1;
	add.s64 	%rd15, %rd5, %rd14;
	ld.global.u16 	%rs1, [%rd15];
	// begin inline asm
	{ cvt.f32.bf16 %f11, %rs1;}

	// end inline asm
	abs.f32 	%f12, %f11;
	max.f32 	%f33, %f33, %f12;
$L__BB2_4:
	add.s64 	%rd17, %rd17, %rd4;
	setp.lt.u64 	%p3, %rd17, %rd2;
	@%p3 bra 	$L__BB2_2;
$L__BB2_5:
	and.b32  	%r3, %r2, 31;
	mov.b32 	%r8, %f33;
	shfl.sync.down.b32	%r9|%p4, %r8, 16, 31, -1;
	mov.b32 	%f13, %r9;
	max.f32 	%f14, %f33, %f13;
	mov.b32 	%r10, %f14;
	shfl.sync.down.b32	%r11|%p5, %r10, 8, 31, -1;
	mov.b32 	%f15, %r11;
	max.f32 	%f16, %f14, %f15;
	mov.b32 	%r12, %f16;
	shfl.sync.down.b32	%r13|%p6, %r12, 4, 31, -1;
	mov.b32 	%f17, %r13;
	max.f32 	%f18, %f16, %f17;
	mov.b32 	%r14, %f18;
	shfl.sync.down.b32	%r15|%p7, %r14, 2, 31, -1;
	mov.b32 	%f19, %r15;
	max.f32 	%f20, %f18, %f19;
	mov.b32 	%r16, %f20;
	shfl.sync.down.b32	%r17|%p8, %r16, 1, 31, -1;
	mov.b32 	%f21, %r17;
	max.f32 	%f5, %f20, %f21;
	setp.ne.s32 	%p9, %r3, 0;
	@%p9 bra 	$L__BB2_7;
	shr.u32 	%r18, %r2, 3;
	mov.u32 	%r19, _ZZ20block_reduce_max_absI13__nv_bfloat16EffE6shared;
	add.s32 	%r20, %r19, %r18;
	st.shared.f32 	[%r20], %f5;
$L__BB2_7:
	bar.sync 	0;
	shr.u32 	%r21, %r1, 5;
	setp.ge.u32 	%p10, %r2, %r21;
	mov.f32 	%f35, 0f00000000;
	@%p10 bra 	$L__BB2_9;
	shl.b32 	%r22, %r3, 2;
	mov.u32 	%r23, _ZZ20block_reduce_max_absI13__nv_bfloat16EffE6shared;
	add.s32 	%r24, %r23, %r22;
	ld.shared.f32 	%f35, [%r24];
$L__BB2_9:
	setp.gt.u32 	%p11, %r2, 31;
	@%p11 bra 	$L__BB2_12;
	mov.b32 	%r25, %f35;
	shfl.sync.down.b32	%r26|%p12, %r25, 16, 31, -1;
	mov.b32 	%f23, %r26;
	max.f32 	%f24, %f35, %f23;
	mov.b32 	%r27, %f24;
	shfl.sync.down.b32	%r28|%p13, %r27, 8, 31, -1;
	mov.b32 	%f25, %r28;
	max.f32 	%f26, %f24, %f25;
	mov.b32 	%r29, %f26;
	shfl.sync.down.b32	%r30|%p14, %r29, 4, 31, -1;
	mov.b32 	%f27, %r30;
	max.f32 	%f28, %f26, %f27;
	mov.b32 	%r31, %f28;
	shfl.sync.down.b32	%r32|%p15, %r31, 2, 31, -1;
	mov.b32 	%f29, %r32;
	max.f32 	%f30, %f28, %f29;
	mov.b32 	%r33, %f30;
	shfl.sync.down.b32	%r34|%p16, %r33, 1, 31, -1;
	mov.b32 	%f31, %r34;
	max.f32 	%f8, %f30, %f31;
	setp.ne.s32 	%p17, %r2, 0;
	@%p17 bra 	$L__BB2_12;
	mov.b32 	%r35, %f8;
	cvta.to.global.u64 	%rd16, %rd10;
	atom.global.max.s32 	%r36, [%rd16], %r35;
$L__BB2_12:
	ret;

}
	// .globl	max_abs_in_range_f64
.visible .entry max_abs_in_range_f64(
	.param .u64 .ptr .align 1 max_abs_in_range_f64_param_0,
	.param .u64 .ptr .align 1 max_abs_in_range_f64_param_1,
	.param .u64 max_abs_in_range_f64_param_2,
	.param .u64 max_abs_in_range_f64_param_3,
	.param .u64 max_abs_in_range_f64_param_4
)
{
	.reg .pred 	%p<18>;
	.reg .b32 	%r<37>;
	.reg .b32 	%f<36>;
	.reg .b64 	%rd<18>;
	.reg .b64 	%fd<2>;
	// demoted variable
	.shared .align 4 .b8 _ZZ20block_reduce_max_absIdEffE6shared[128];
	ld.param.u64 	%rd9, [max_abs_in_range_f64_param_0];
	ld.param.u64 	%rd10, [max_abs_in_range_f64_param_1];
	ld.param.u64 	%rd11, [max_abs_in_range_f64_param_2];
	ld.param.u64 	%rd12, [max_abs_in_range_f64_param_3];
	ld.param.u64 	%rd13, [max_abs_in_range_f64_param_4];
	mov.u32 	%r4, %ctaid.x;
	mov.u32 	%r1, %ntid.x;
	mov.u32 	%r2, %tid.x;
	mad.lo.s32 	%r5, %r4, %r1, %r2;
	cvt.u64.u32 	%rd17, %r5;
	sub.s64 	%rd2, %rd12, %rd11;
	setp.le.u64 	%p1, %rd2, %rd17;
	mov.f32 	%f33, 0f00000000;
	@%p1 bra 	$L__BB3_5;
	min.u64 	%rd3, %rd12, %rd13;
	mov.u32 	%r6, %nctaid.x;
	mul.lo.s32 	%r7, %r1, %r6;
	cvt.u64.u32 	%rd4, %r7;
	cvta.to.global.u64 	%rd5, %rd9;
	mov.f32 	%f33, 0f00000000;
$L__BB3_2:
	add.s64 	%rd7, %rd17, %rd11;
	setp.ge.u64 	%p2, %rd7, %rd3;
	@%p2 bra 	$L__BB3_4;
	shl.b64 	%rd14, %rd7, 3;
	add.s64 	%rd15, %rd5, %rd14;
	ld.global.f64 	%fd1, [%rd15];
	cvt.rn.f32.f64 	%f11, %fd1;
	abs.f32 	%f12, %f11;
	max.f32 	%f33, %f33, %f12;
$L__BB3_4:
	add.s64 	%rd17, %rd17, %rd4;
	setp.lt.u64 	%p3, %rd17, %rd2;
	@%p3 bra 	$L__BB3_2;
$L__BB3_5:
	and.b32  	%r3, %r2, 31;
	mov.b32 	%r8, %f33;
	shfl.sync.down.b32	%r9|%p4, %r8, 16, 31, -1;
	mov.b32 	%f13, %r9;
	max.f32 	%f14, %f33, %f13;
	mov.b32 	%r10, %f14;
	shfl.sync.down.b32	%r11|%p5, %r10, 8, 31, -1;
	mov.b32 	%f15, %r11;
	max.f32 	%f16, %f14, %f15;
	mov.b32 	%r12, %f16;
	shfl.sync.down.b32	%r13|%p6, %r12, 4, 31, -1;
	mov.b32 	%f17, %r13;
	max.f32 	%f18, %f16, %f17;
	mov.b32 	%r14, %f18;
	shfl.sync.down.b32	%r15|%p7, %r14, 2, 31, -1;
	mov.b32 	%f19, %r15;
	max.f32 	%f20, %f18, %f19;
	mov.b32 	%r16, %f20;
	shfl.sync.down.b32	%r17|%p8, %r16, 1, 31, -1;
	mov.b32 	%f21, %r17;
	max.f32 	%f5, %f20, %f21;
	setp.ne.s32 	%p9, %r3, 0;
	@%p9 bra 	$L__BB3_7;
	shr.u32 	%r18, %r2, 3;
	mov.u32 	%r19, _ZZ20block_reduce_max_absIdEffE6shared;
	add.s32 	%r20, %r19, %r18;
	st.shared.f32 	[%r20], %f5;
$L__BB3_7:
	bar.sync 	0;
	shr.u32 	%r21, %r1, 5;
	setp.ge.u32 	%p10, %r2, %r21;
	mov.f32 	%f35, 0f00000000;
	@%p10 bra 	$L__BB3_9;
	shl.b32 	%r22, %r3, 2;
	mov.u32 	%r23, _ZZ20block_reduce_max_absIdEffE6shared;
	add.s32 	%r24, %r23, %r22;
	ld.shared.f32 	%f35, [%r24];
$L__BB3_9:
	setp.gt.u32 	%p11, %r2, 31;
	@%p11 bra 	$L__BB3_12;
	mov.b32 	%r25, %f35;
	shfl.sync.down.b32	%r26|%p12, %r25, 16, 31, -1;
	mov.b32 	%f23, %r26;
	max.f32 	%f24, %f35, %f23;
	mov.b32 	%r27, %f24;
	shfl.sync.down.b32	%r28|%p13, %r27, 8, 31, -1;
	mov.b32 	%f25, %r28;
	max.f32 	%f26, %f24, %f25;
	mov.b32 	%r29, %f26;
	shfl.sync.down.b32	%r30|%p14, %r29, 4, 31, -1;
	mov.b32 	%f27, %r30;
	max.f32 	%f28, %f26, %f27;
	mov.b32 	%r31, %f28;
	shfl.sync.down.b32	%r32|%p15, %r31, 2, 31, -1;
	mov.b32 	%f29, %r32;
	max.f32 	%f30, %f28, %f29;
	mov.b32 	%r33, %f30;
	shfl.sync.down.b32	%r34|%p16, %r33, 1, 31, -1;
	mov.b32 	%f31, %r34;
	max.f32 	%f8, %f30, %f31;
	setp.ne.s32 	%p17, %r2, 0;
	@%p17 bra 	$L__BB3_12;
	mov.b32 	%r35, %f8;
	cvta.to.global.u64 	%rd16, %rd10;
	atom.global.max.s32 	%r36, [%rd16], %r35;
$L__BB3_12:
	ret;

}


// ===== COMPILED SASS (sm_100) =====

	.target	sm_100

	.elftype	@"ET_EXEC"


//--------------------- .note.nv.tkinfo           --------------------------
	.section	.note.nv.tkinfo,"",@"SHT_NOTE"
	.sectionflags	@"SHF_NOTE_NV_TKINFO"
	.tkinfo
        /*0018*/ 	.word	0x00000002
        /*0030*/ 	.string	""
        /*0030*/ 	.string	"ptxas"
        /*0030*/ 	.string	"Cuda compilation tools, release 13.0, V13.0.88"
        /*0030*/ 	.string	"Build cuda_13.0.r13.0/compiler.36424714_0"
        /*0030*/ 	.string	"-arch sm_100 -m 64 "



//--------------------- .note.nv.cuinfo           --------------------------
	.section	.note.nv.cuinfo,"",@"SHT_NOTE"
	.sectionflags	@"SHF_NOTE_NV_CUINFO"
        /*0018*/ 	.short	0x0002
        /*001a*/ 	.short	0x0064
        /*001c*/ 	.short	0x0082
	.zero		2


//--------------------- .nv.info                  --------------------------
	.section	.nv.info,"",@"SHT_CUDA_INFO"
	.align	4


	//----- nvinfo : EIATTR_REGCOUNT
	.align		4
        /*0000*/ 	.byte	0x04, 0x2f
        /*0002*/ 	.short	(.L_1 - .L_0)
	.align		4
.L_0:
        /*0004*/ 	.word	index@(max_abs_in_range_f32)
        /*0008*/ 	.word	0x00000012


	//----- nvinfo : EIATTR_FRAME_SIZE
	.align		4
.L_1:
        /*000c*/ 	.byte	0x04, 0x11
        /*000e*/ 	.short	(.L_3 - .L_2)
	.align		4
.L_2:
        /*0010*/ 	.word	index@(max_abs_in_range_f32)
        /*0014*/ 	.word	0x00000000


	//----- nvinfo : EIATTR_REGCOUNT
	.align		4
.L_3:
        /*0018*/ 	.byte	0x04, 0x2f
        /*001a*/ 	.short	(.L_5 - .L_4)
	.align		4
.L_4:
        /*001c*/ 	.word	index@(max_abs_in_range_f16)
        /*0020*/ 	.word	0x00000011


	//----- nvinfo : EIATTR_FRAME_SIZE
	.align		4
.L_5:
        /*0024*/ 	.byte	0x04, 0x11
        /*0026*/ 	.short	(.L_7 - .L_6)
	.align		4
.L_6:
        /*0028*/ 	.word	index@(max_abs_in_range_f16)
        /*002c*/ 	.word	0x00000000


	//----- nvinfo : EIATTR_REGCOUNT
	.align		4
.L_7:
        /*0030*/ 	.byte	0x04, 0x2f
        /*0032*/ 	.short	(.L_9 - .L_8)
	.align		4
.L_8:
        /*0034*/ 	.word	index@(max_abs_in_range_bf16)
        /*0038*/ 	.word	0x00000011


	//----- nvinfo : EIATTR_FRAME_SIZE
	.align		4
.L_9:
        /*003c*/ 	.byte	0x04, 0x11
        /*003e*/ 	.short	(.L_11 - .L_10)
	.align		4
.L_10:
        /*0040*/ 	.word	index@(max_abs_in_range_bf16)
        /*0044*/ 	.word	0x00000000


	//----- nvinfo : EIATTR_REGCOUNT
	.align		4
.L_11:
        /*0048*/ 	.byte	0x04, 0x2f
        /*004a*/ 	.short	(.L_13 - .L_12)
	.align		4
.L_12:
        /*004c*/ 	.word	index@(max_abs_in_range_f64)
        /*0050*/ 	.word	0x00000011


	//----- nvinfo : EIATTR_FRAME_SIZE
	.align		4
.L_13:
        /*0054*/ 	.byte	0x04, 0x11
        /*0056*/ 	.short	(.L_15 - .L_14)
	.align		4
.L_14:
        /*0058*/ 	.word	index@(max_abs_in_range_f64)
        /*005c*/ 	.word	0x00000000


	//----- nvinfo : EIATTR_MIN_STACK_SIZE
	.align		4
.L_15:
        /*0060*/ 	.byte	0x04, 0x12
        /*0062*/ 	.short	(.L_17 - .L_16)
	.align		4
.L_16:
        /*0064*/ 	.word	index@(max_abs_in_range_f64)
        /*0068*/ 	.word	0x00000000


	//----- nvinfo : EIATTR_MIN_STACK_SIZE
	.align		4
.L_17:
        /*006c*/ 	.byte	0x04, 0x12
        /*006e*/ 	.short	(.L_19 - .L_18)
	.align		4
.L_18:
        /*0070*/ 	.word	index@(max_abs_in_range_bf16)
        /*0074*/ 	.word	0x00000000


	//----- nvinfo : EIATTR_MIN_STACK_SIZE
	.align		4
.L_19:
        /*0078*/ 	.byte	0x04, 0x12
        /*007a*/ 	.short	(.L_21 - .L_20)
	.align		4
.L_20:
        /*007c*/ 	.word	index@(max_abs_in_range_f16)
        /*0080*/ 	.word	0x00000000


	//----- nvinfo : EIATTR_MIN_STACK_SIZE
	.align		4
.L_21:
        /*0084*/ 	.byte	0x04, 0x12
        /*0086*/ 	.short	(.L_23 - .L_22)
	.align		4
.L_22:
        /*0088*/ 	.word	index@(max_abs_in_range_f32)
        /*008c*/ 	.word	0x00000000
.L_23:


//--------------------- .nv.compat                --------------------------
	.section	.nv.compat,"",@"SHT_CUDA_COMPAT_INFO"
	.align	4
        /*0000*/ 	.byte	0x02, 0x09, 0x00, 0x00, 0x02, 0x02, 0x01, 0x00, 0x02, 0x05, 0x05, 0x00, 0x03, 0x07, 0x01, 0x01
        /*0010*/ 	.byte	0x02, 0x03, 0x00, 0x00, 0x02, 0x06, 0x01, 0x00, 0x04, 0x0b, 0x08, 0x00, 0x09, 0x00, 0x00, 0x00
        /*0020*/ 	.byte	0x00, 0x00, 0x00, 0x00


//--------------------- .nv.info.max_abs_in_range_f64 --------------------------
	.section	.nv.info.max_abs_in_range_f64,"",@"SHT_CUDA_INFO"
	.sectionflags	@""
	.align	4


	//----- nvinfo : EIATTR_CUDA_API_VERSION
	.align		4
        /*0000*/ 	.byte	0x04, 0x37
        /*0002*/ 	.short	(.L_25 - .L_24)
.L_24:
        /*0004*/ 	.word	0x00000082


	//----- nvinfo : EIATTR_KPARAM_INFO
	.align		4
.L_25:
        /*0008*/ 	.byte	0x04, 0x17
        /*000a*/ 	.short	(.L_27 - .L_26)
.L_26:
        /*000c*/ 	.word	0x00000000
        /*0010*/ 	.short	0x0004
        /*0012*/ 	.short	0x0020
        /*0014*/ 	.byte	0x00, 0xf0, 0x21, 0x00


	//----- nvinfo : EIATTR_KPARAM_INFO
	.align		4
.L_27:
        /*0018*/ 	.byte	0x04, 0x17
        /*001a*/ 	.short	(.L_29 - .L_28)
.L_28:
        /*001c*/ 	.word	0x00000000
        /*0020*/ 	.short	0x0003
        /*0022*/ 	.short	0x0018
        /*0024*/ 	.byte	0x00, 0xf0, 0x21, 0x00


	//----- nvinfo : EIATTR_KPARAM_INFO
	.align		4
.L_29:
        /*0028*/ 	.byte	0x04, 0x17
        /*002a*/ 	.short	(.L_31 - .L_30)
.L_30:
        /*002c*/ 	.word	0x00000000
        /*0030*/ 	.short	0x0002
        /*0032*/ 	.short	0x0010
        /*0034*/ 	.byte	0x00, 0xf0, 0x21, 0x00


	//----- nvinfo : EIATTR_KPARAM_INFO
	.align		4
.L_31:
        /*0038*/ 	.byte	0x04, 0x17
        /*003a*/ 	.short	(.L_33 - .L_32)
.L_32:
        /*003c*/ 	.word	0x00000000
        /*0040*/ 	.short	0x0001
        /*0042*/ 	.short	0x0008
        /*0044*/ 	.byte	0x00, 0xf5, 0x21, 0x00


	//----- nvinfo : EIATTR_KPARAM_INFO
	.align		4
.L_33:
        /*0048*/ 	.byte	0x04, 0x17
        /*004a*/ 	.short	(.L_35 - .L_34)
.L_34:
        /*004c*/ 	.word	0x00000000
        /*0050*/ 	.short	0x0000
        /*0052*/ 	.short	0x0000
        /*0054*/ 	.byte	0x00, 0xf5, 0x21, 0x00


	//----- nvinfo : EIATTR_SPARSE_MMA_MASK
	.align		4
.L_35:
        /*0058*/ 	.byte	0x03, 0x50
        /*005a*/ 	.short	0x0000


	//----- nvinfo : EIATTR_MAXREG_COUNT
	.align		4
        /*005c*/ 	.byte	0x03, 0x1b
        /*005e*/ 	.short	0x00ff


	//----- nvinfo : EIATTR_NUM_BARRIERS
	.align		4
        /*0060*/ 	.byte	0x02, 0x4c
        /*0062*/ 	.byte	0x01
	.zero		1


	//----- nvinfo : EIATTR_MERCURY_ISA_VERSION
	.align		4
        /*0064*/ 	.byte	0x03, 0x5f
        /*0066*/ 	.short	0x0101


	//----- nvinfo : EIATTR_COOP_GROUP_MASK_REGIDS
	.align		4
        /*0068*/ 	.byte	0x04, 0x29
        /*006a*/ 	.short	(.L_37 - .L_36)


	//   ....[0]....
.L_36:
        /*006c*/ 	.word	0xffffffff


	//   ....[1]....
        /*0070*/ 	.word	0xffffffff


	//   ....[2]....
        /*0074*/ 	.word	0xffffffff


	//   ....[3]....
        /*0078*/ 	.word	0xffffffff


	//   ....[4]....
        /*007c*/ 	.word	0xffffffff


	//   ....[5]....
        /*0080*/ 	.word	0xffffffff


	//   ....[6]....
        /*0084*/ 	.word	0xffffffff


	//   ....[7]....
        /*0088*/ 	.word	0xffffffff


	//   ....[8]....
        /*008c*/ 	.word	0xffffffff


	//   ....[9]....
        /*0090*/ 	.word	0xffffffff


	//----- nvinfo : EIATTR_COOP_GROUP_INSTR_OFFSETS
	.align		4
.L_37:
        /*0094*/ 	.byte	0x04, 0x28
        /*0096*/ 	.short	(.L_39 - .L_38)


	//   ....[0]....
.L_38:
        /*0098*/ 	.word	0x000002a0


	//   ....[1]....
        /*009c*/ 	.word	0x000002f0


	//   ....[2]....
        /*00a0*/ 	.word	0x00000320


	//   ....[3]....
        /*00a4*/ 	.word	0x00000370


	//   ....[4]....
        /*00a8*/ 	.word	0x000003c0


	//   ....[5]....
        /*00ac*/ 	.word	0x00000450


	//   ....[6]....
        /*00b0*/ 	.word	0x00000480


	//   ....[7]....
        /*00b4*/ 	.word	0x000004a0


	//   ....[8]....
        /*00b8*/ 	.word	0x000004c0


	//   ....[9]....
        /*00bc*/ 	.word	0x000004e0


	//----- nvinfo : EIATTR_VRC_CTA_INIT_COUNT
	.align		4
.L_39:
        /*00c0*/ 	.byte	0x02, 0x4a
	.zero		1
	.zero		1


	//----- nvinfo : EIATTR_EXIT_INSTR_OFFSETS
	.align		4
        /*00c4*/ 	.byte	0x04, 0x1c
        /*00c6*/ 	.short	(.L_41 - .L_40)


	//   ....[0]....
.L_40:
        /*00c8*/ 	.word	0x00000440


	//   ....[1]....
        /*00cc*/ 	.word	0x000004f0


	//   ....[2]....
        /*00d0*/ 	.word	0x00000530


	//----- nvinfo : EIATTR_CRS_STACK_SIZE
	.align		4
.L_41:
        /*00d4*/ 	.byte	0x04, 0x1e
        /*00d6*/ 	.short	(.L_43 - .L_42)
.L_42:
        /*00d8*/ 	.word	0x00000000


	//----- nvinfo : EIATTR_CBANK_PARAM_SIZE
	.align		4
.L_43:
        /*00dc*/ 	.byte	0x03, 0x19
        /*00de*/ 	.short	0x0028


	//----- nvinfo : EIATTR_PARAM_CBANK
	.align		4
        /*00e0*/ 	.byte	0x04, 0x0a
        /*00e2*/ 	.short	(.L_45 - .L_44)
	.align		4
.L_44:
        /*00e4*/ 	.word	index@(.nv.constant0.max_abs_in_range_f64)
        /*00e8*/ 	.short	0x0380
        /*00ea*/ 	.short	0x0028


	//----- nvinfo : EIATTR_SW_WAR
	.align		4
.L_45:
        /*00ec*/ 	.byte	0x04, 0x36
        /*00ee*/ 	.short	(.L_47 - .L_46)
.L_46:
        /*00f0*/ 	.word	0x00000008
.L_47:


//--------------------- .nv.info.max_abs_in_range_bf16 --------------------------
	.section	.nv.info.max_abs_in_range_bf16,"",@"SHT_CUDA_INFO"
	.sectionflags	@""
	.align	4


	//----- nvinfo : EIATTR_CUDA_API_VERSION
	.align		4
        /*0000*/ 	.byte	0x04, 0x37
        /*0002*/ 	.short	(.L_49 - .L_48)
.L_48:
        /*0004*/ 	.word	0x00000082


	//----- nvinfo : EIATTR_KPARAM_INFO
	.align		4
.L_49:
        /*0008*/ 	.byte	0x04, 0x17
        /*000a*/ 	.short	(.L_51 - .L_50)
.L_50:
        /*000c*/ 	.word	0x00000000
        /*0010*/ 	.short	0x0004
        /*0012*/ 	.short	0x0020
        /*0014*/ 	.byte	0x00, 0xf0, 0x21, 0x00


	//----- nvinfo : EIATTR_KPARAM_INFO
	.align		4
.L_51:
        /*0018*/ 	.byte	0x04, 0x17
        /*001a*/ 	.short	(.L_53 - .L_52)
.L_52:
        /*001c*/ 	.word	0x00000000
        /*0020*/ 	.short	0x0003
        /*0022*/ 	.short	0x0018
        /*0024*/ 	.byte	0x00, 0xf0, 0x21, 0x00


	//----- nvinfo : EIATTR_KPARAM_INFO
	.align		4
.L_53:
        /*0028*/ 	.byte	0x04, 0x17
        /*002a*/ 	.short	(.L_55 - .L_54)
.L_54:
        /*002c*/ 	.word	0x00000000
        /*0030*/ 	.short	0x0002
        /*0032*/ 	.short	0x0010
        /*0034*/ 	.byte	0x00, 0xf0, 0x21, 0x00


	//----- nvinfo : EIATTR_KPARAM_INFO
	.align		4
.L_55:
        /*0038*/ 	.byte	0x04, 0x17
        /*003a*/ 	.short	(.L_57 - .L_56)
.L_56:
        /*003c*/ 	.word	0x00000000
        /*0040*/ 	.short	0x0001
        /*0042*/ 	.short	0x0008
        /*0044*/ 	.byte	0x00, 0xf5, 0x21, 0x00


	//----- nvinfo : EIATTR_KPARAM_INFO
	.align		4
.L_57:
        /*0048*/ 	.byte	0x04, 0x17
        /*004a*/ 	.short	(.L_59 - .L_58)
.L_58:
        /*004c*/ 	.word	0x00000000
        /*0050*/ 	.short	0x0000
        /*0052*/ 	.short	0x0000
        /*0054*/ 	.byte	0x00, 0xf5, 0x21, 0x00


	//----- nvinfo : EIATTR_SPARSE_MMA_MASK
	.align		4
.L_59:
        /*0058*/ 	.byte	0x03, 0x50
        /*005a*/ 	.short	0x0000


	//----- nvinfo : EIATTR_MAXREG_COUNT
	.align		4
        /*005c*/ 	.byte	0x03, 0x1b
        /*005e*/ 	.short	0x00ff


	//----- nvinfo : EIATTR_NUM_BARRIERS
	.align		4
        /*0060*/ 	.byte	0x02, 0x4c
        /*0062*/ 	.byte	0x01
	.zero		1


	//----- nvinfo : EIATTR_MERCURY_ISA_VERSION
	.align		4
        /*0064*/ 	.byte	0x03, 0x5f
        /*0066*/ 	.short	0x0101


	//----- nvinfo : EIATTR_COOP_GROUP_MASK_REGIDS
	.align		4
        /*0068*/ 	.byte	0x04, 0x29
        /*006a*/ 	.short	(.L_61 - .L_60)


	//   ....[0]....
.L_60:
        /*006c*/ 	.word	0xffffffff


	//   ....[1]....
        /*0070*/ 	.word	0xffffffff


	//   ....[2]....
        /*0074*/ 	.word	0xffffffff


	//   ....[3]....
        /*0078*/ 	.word	0xffffffff


	//   ....[4]....
        /*007c*/ 	.word	0xffffffff


	//   ....[5]....
        /*0080*/ 	.word	0xffffffff


	//   ....[6]....
        /*0084*/ 	.word	0xffffffff


	//   ....[7]....
        /*0088*/ 	.word	0xffffffff


	//   ....[8]....
        /*008c*/ 	.word	0xffffffff


	//   ....[9]....
        /*0090*/ 	.word	0xffffffff


	//----- nvinfo : EIATTR_COOP_GROUP_INSTR_OFFSETS
	.align		4
.L_61:
        /*0094*/ 	.byte	0x04, 0x28
        /*0096*/ 	.short	(.L_63 - .L_62)


	//   ....[0]....
.L_62:
        /*0098*/ 	.word	0x000002a0


	//   ....[1]....
        /*009c*/ 	.word	0x000002f0


	//   ....[2]....
        /*00a0*/ 	.word	0x00000320


	//   ....[3]....
        /*00a4*/ 	.word	0x00000370


	//   ....[4]....
        /*00a8*/ 	.word	0x000003c0


	//   ....[5]....
        /*00ac*/ 	.word	0x00000450


	//   ....[6]....
        /*00b0*/ 	.word	0x00000480


	//   ....[7]....
        /*00b4*/ 	.word	0x000004a0


	//   ....[8]....
        /*00b8*/ 	.word	0x000004c0


	//   ....[9]....
        /*00bc*/ 	.word	0x000004e0


	//----- nvinfo : EIATTR_VRC_CTA_INIT_COUNT
	.align		4
.L_63:
        /*00c0*/ 	.byte	0x02, 0x4a
	.zero		1
	.zero		1


	//----- nvinfo : EIATTR_EXIT_INSTR_OFFSETS
	.align		4
        /*00c4*/ 	.byte	0x04, 0x1c
        /*00c6*/ 	.short	(.L_65 - .L_64)


	//   ....[0]....
.L_64:
        /*00c8*/ 	.word	0x00000440


	//   ....[1]....
        /*00cc*/ 	.word	0x000004f0


	//   ....[2]....
        /*00d0*/ 	.word	0x00000530


	//----- nvinfo : EIATTR_CRS_STACK_SIZE
	.align		4
.L_65:
        /*00d4*/ 	.byte	0x04, 0x1e
        /*00d6*/ 	.short	(.L_67 - .L_66)
.L_66:
        /*00d8*/ 	.word	0x00000000


	//----- nvinfo : EIATTR_CBANK_PARAM_SIZE
	.align		4
.L_67:
        /*00dc*/ 	.byte	0x03, 0x19
        /*00de*/ 	.short	0x0028


	//----- nvinfo : EIATTR_PARAM_CBANK
	.align		4
        /*00e0*/ 	.byte	0x04, 0x0a
        /*00e2*/ 	.short	(.L_69 - .L_68)
	.align		4
.L_68:
        /*00e4*/ 	.word	index@(.nv.constant0.max_abs_in_range_bf16)
        /*00e8*/ 	.short	0x0380
        /*00ea*/ 	.short	0x0028


	//----- nvinfo : EIATTR_SW_WAR
	.align		4
.L_69:
        /*00ec*/ 	.byte	0x04, 0x36
        /*00ee*/ 	.short	(.L_71 - .L_70)
.L_70:
        /*00f0*/ 	.word	0x00000008
.L_71:


//--------------------- .nv.info.max_abs_in_range_f16 --------------------------
	.section	.nv.info.max_abs_in_range_f16,"",@"SHT_CUDA_INFO"
	.sectionflags	@""
	.align	4


	//----- nvinfo : EIATTR_CUDA_API_VERSION
	.align		4
        /*0000*/ 	.byte	0x04, 0x37
        /*0002*/ 	.short	(.L_73 - .L_72)
.L_72:
        /*0004*/ 	.word	0x00000082


	//----- nvinfo : EIATTR_KPARAM_INFO
	.align		4
.L_73:
        /*0008*/ 	.byte	0x04, 0x17
        /*000a*/ 	.short	(.L_75 - .L_74)
.L_74:
        /*000c*/ 	.word	0x00000000
        /*0010*/ 	.short	0x0004
        /*0012*/ 	.short	0x0020
        /*0014*/ 	.byte	0x00, 0xf0, 0x21, 0x00


	//----- nvinfo : EIATTR_KPARAM_INFO
	.align		4
.L_75:
        /*0018*/ 	.byte	0x04, 0x17
        /*001a*/ 	.short	(.L_77 - .L_76)
.L_76:
        /*001c*/ 	.word	0x00000000
        /*0020*/ 	.short	0x0003
        /*0022*/ 	.short	0x0018
        /*0024*/ 	.byte	0x00, 0xf0, 0x21, 0x00


	//----- nvinfo : EIATTR_KPARAM_INFO
	.align		4
.L_77:
        /*0028*/ 	.byte	0x04, 0x17
        /*002a*/ 	.short	(.L_79 - .L_78)
.L_78:
        /*002c*/ 	.word	0x00000000
        /*0030*/ 	.short	0x0002
        /*0032*/ 	.short	0x0010
        /*0034*/ 	.byte	0x00, 0xf0, 0x21, 0x00


	//----- nvinfo : EIATTR_KPARAM_INFO
	.align		4
.L_79:
        /*0038*/ 	.byte	0x04, 0x17
        /*003a*/ 	.short	(.L_81 - .L_80)
.L_80:
        /*003c*/ 	.word	0x00000000
        /*0040*/ 	.short	0x0001
        /*0042*/ 	.short	0x0008
        /*0044*/ 	.byte	0x00, 0xf5, 0x21, 0x00


	//----- nvinfo : EIATTR_KPARAM_INFO
	.align		4
.L_81:
        /*0048*/ 	.byte	0x04, 0x17
        /*004a*/ 	.short	(.L_83 - .L_82)
.L_82:
        /*004c*/ 	.word	0x00000000
        /*0050*/ 	.short	0x0000
        /*0052*/ 	.short	0x0000
        /*0054*/ 	.byte	0x00, 0xf5, 0x21, 0x00


	//----- nvinfo : EIATTR_SPARSE_MMA_MASK
	.align		4
.L_83:
        /*0058*/ 	.byte	0x03, 0x50
        /*005a*/ 	.short	0x0000


	//----- nvinfo : EIATTR_MAXREG_COUNT
	.align		4
        /*005c*/ 	.byte	0x03, 0x1b
        /*005e*/ 	.short	0x00ff


	//----- nvinfo : EIATTR_NUM_BARRIERS
	.align		4
        /*0060*/ 	.byte	0x02, 0x4c
        /*0062*/ 	.byte	0x01
	.zero		1


	//----- nvinfo : EIATTR_MERCURY_ISA_VERSION
	.align		4
        /*0064*/ 	.byte	0x03, 0x5f
        /*0066*/ 	.short	0x0101


	//----- nvinfo : EIATTR_COOP_GROUP_MASK_REGIDS
	.align		4
        /*0068*/ 	.byte	0x04, 0x29
        /*006a*/ 	.short	(.L_85 - .L_84)


	//   ....[0]....
.L_84:
        /*006c*/ 	.word	0xffffffff


	//   ....[1]....
        /*0070*/ 	.word	0xffffffff


	//   ....[2]....
        /*0074*/ 	.word	0xffffffff


	//   ....[3]....
        /*0078*/ 	.word	0xffffffff


	//   ....[4]....
        /*007c*/ 	.word	0xffffffff


	//   ....[5]....
        /*0080*/ 	.word	0xffffffff


	//   ....[6]....
        /*0084*/ 	.word	0xffffffff


	//   ....[7]....
        /*0088*/ 	.word	0xffffffff


	//   ....[8]....
        /*008c*/ 	.word	0xffffffff


	//   ....[9]....
        /*0090*/ 	.word	0xffffffff


	//----- nvinfo : EIATTR_COOP_GROUP_INSTR_OFFSETS
	.align		4
.L_85:
        /*0094*/ 	.byte	0x04, 0x28
        /*0096*/ 	.short	(.L_87 - .L_86)


	//   ....[0]....
.L_86:
        /*0098*/ 	.word	0x000002a0


	//   ....[1]....
        /*009c*/ 	.word	0x000002f0


	//   ....[2]....
        /*00a0*/ 	.word	0x00000320


	//   ....[3]....
        /*00a4*/ 	.word	0x00000370


	//   ....[4]....
        /*00a8*/ 	.word	0x000003c0


	//   ....[5]....
        /*00ac*/ 	.word	0x00000450


	//   ....[6]....
        /*00b0*/ 	.word	0x00000480


	//   ....[7]....
        /*00b4*/ 	.word	0x000004a0


	//   ....[8]....
        /*00b8*/ 	.word	0x000004c0


	//   ....[9]....
        /*00bc*/ 	.word	0x000004e0


	//----- nvinfo : EIATTR_VRC_CTA_INIT_COUNT
	.align		4
.L_87:
        /*00c0*/ 	.byte	0x02, 0x4a
	.zero		1
	.zero		1


	//----- nvinfo : EIATTR_EXIT_INSTR_OFFSETS
	.align		4
        /*00c4*/ 	.byte	0x04, 0x1c
        /*00c6*/ 	.short	(.L_89 - .L_88)


	//   ....[0]....
.L_88:
        /*00c8*/ 	.word	0x00000440


	//   ....[1]....
        /*00cc*/ 	.word	0x000004f0


	//   ....[2]....
        /*00d0*/ 	.word	0x00000530


	//----- nvinfo : EIATTR_CRS_STACK_SIZE
	.align		4
.L_89:
        /*00d4*/ 	.byte	0x04, 0x1e
        /*00d6*/ 	.short	(.L_91 - .L_90)
.L_90:
        /*00d8*/ 	.word	0x00000000


	//----- nvinfo : EIATTR_CBANK_PARAM_SIZE
	.align		4
.L_91:
        /*00dc*/ 	.byte	0x03, 0x19
        /*00de*/ 	.short	0x0028


	//----- nvinfo : EIATTR_PARAM_CBANK
	.align		4
        /*00e0*/ 	.byte	0x04, 0x0a
        /*00e2*/ 	.short	(.L_93 - .L_92)
	.align		4
.L_92:
        /*00e4*/ 	.word	index@(.nv.constant0.max_abs_in_range_f16)
        /*00e8*/ 	.short	0x0380
        /*00ea*/ 	.short	0x0028


	//----- nvinfo : EIATTR_SW_WAR
	.align		4
.L_93:
        /*00ec*/ 	.byte	0x04, 0x36
        /*00ee*/ 	.short	(.L_95 - .L_94)
.L_94:
        /*00f0*/ 	.word	0x00000008
.L_95:


//--------------------- .nv.info.max_abs_in_range_f32 --------------------------
	.section	.nv.info.max_abs_in_range_f32,"",@"SHT_CUDA_INFO"
	.sectionflags	@""
	.align	4


	//----- nvinfo : EIATTR_CUDA_API_VERSION
	.align		4
        /*0000*/ 	.byte	0x04, 0x37
        /*0002*/ 	.short	(.L_97 - .L_96)
.L_96:
        /*0004*/ 	.word	0x00000082


	//----- nvinfo : EIATTR_KPARAM_INFO
	.align		4
.L_97:
        /*0008*/ 	.byte	0x04, 0x17
        /*000a*/ 	.short	(.L_99 - .L_98)
.L_98:
        /*000c*/ 	.word	0x00000000
        /*0010*/ 	.short	0x0004
        /*0012*/ 	.short	0x0020
        /*0014*/ 	.byte	0x00, 0xf0, 0x21, 0x00


	//----- nvinfo : EIATTR_KPARAM_INFO
	.align		4
.L_99:
        /*0018*/ 	.byte	0x04, 0x17
        /*001a*/ 	.short	(.L_101 - .L_100)
.L_100:
        /*001c*/ 	.word	0x00000000
        /*0020*/ 	.short	0x0003
        /*0022*/ 	.short	0x0018
        /*0024*/ 	.byte	0x00, 0xf0, 0x21, 0x00


	//----- nvinfo : EIATTR_KPARAM_INFO
	.align		4
.L_101:
        /*0028*/ 	.byte	0x04, 0x17
        /*002a*/ 	.short	(.L_103 - .L_102)
.L_102:
        /*002c*/ 	.word	0x00000000
        /*0030*/ 	.short	0x0002
        /*0032*/ 	.short	0x0010
        /*0034*/ 	.byte	0x00, 0xf0, 0x21, 0x00


	//----- nvinfo : EIATTR_KPARAM_INFO
	.align		4
.L_103:
        /*0038*/ 	.byte	0x04, 0x17
        /*003a*/ 	.short	(.L_105 - .L_104)
.L_104:
        /*003c*/ 	.word	0x00000000
        /*0040*/ 	.short	0x0001
        /*0042*/ 	.short	0x0008
        /*0044*/ 	.byte	0x00, 0xf5, 0x21, 0x00


	//----- nvinfo : EIATTR_KPARAM_INFO
	.align		4
.L_105:
        /*0048*/ 	.byte	0x04, 0x17
        /*004a*/ 	.short	(.L_107 - .L_106)
.L_106:
        /*004c*/ 	.word	0x00000000
        /*0050*/ 	.short	0x0000
        /*0052*/ 	.short	0x0000
        /*0054*/ 	.byte	0x00, 0xf5, 0x21, 0x00


	//----- nvinfo : EIATTR_SPARSE_MMA_MASK
	.align		4
.L_107:
        /*0058*/ 	.byte	0x03, 0x50
        /*005a*/ 	.short	0x0000


	//----- nvinfo : EIATTR_MAXREG_COUNT
	.align		4
        /*005c*/ 	.byte	0x03, 0x1b
        /*005e*/ 	.short	0x00ff


	//----- nvinfo : EIATTR_NUM_BARRIERS
	.align		4
        /*0060*/ 	.byte	0x02, 0x4c
        /*0062*/ 	.byte	0x01
	.zero		1


	//----- nvinfo : EIATTR_MERCURY_ISA_VERSION
	.align		4
        /*0064*/ 	.byte	0x03, 0x5f
        /*0066*/ 	.short	0x0101


	//----- nvinfo : EIATTR_COOP_GROUP_MASK_REGIDS
	.align		4
        /*0068*/ 	.byte	0x04, 0x29
        /*006a*/ 	.short	(.L_109 - .L_108)


	//   ....[0]....
.L_108:
        /*006c*/ 	.word	0xffffffff


	//   ....[1]....
        /*0070*/ 	.word	0xffffffff


	//   ....[2]....
        /*0074*/ 	.word	0xffffffff


	//   ....[3]....
        /*0078*/ 	.word	0xffffffff


	//   ....[4]....
        /*007c*/ 	.word	0xffffffff


	//   ....[5]....
        /*0080*/ 	.word	0xffffffff


	//   ....[6]....
        /*0084*/ 	.word	0xffffffff


	//   ....[7]....
        /*0088*/ 	.word	0xffffffff


	//   ....[8]....
        /*008c*/ 	.word	0xffffffff


	//   ....[9]....
        /*0090*/ 	.word	0xffffffff


	//----- nvinfo : EIATTR_COOP_GROUP_INSTR_OFFSETS
	.align		4
.L_109:
        /*0094*/ 	.byte	0x04, 0x28
        /*0096*/ 	.short	(.L_111 - .L_110)


	//   ....[0]....
.L_110:
        /*0098*/ 	.word	0x00000290


	//   ....[1]....
        /*009c*/ 	.word	0x000002e0


	//   ....[2]....
        /*00a0*/ 	.word	0x00000300


	//   ....[3]....
        /*00a4*/ 	.word	0x00000340


	//   ....[4]....
        /*00a8*/ 	.word	0x00000390


	//   ....[5]....
        /*00ac*/ 	.word	0x00000440


	//   ....[6]....
        /*00b0*/ 	.word	0x00000470


	//   ....[7]....
        /*00b4*/ 	.word	0x00000490


	//   ....[8]....
        /*00b8*/ 	.word	0x000004b0


	//   ....[9]....
        /*00bc*/ 	.word	0x000004d0


	//----- nvinfo : EIATTR_VRC_CTA_INIT_COUNT
	.align		4
.L_111:
        /*00c0*/ 	.byte	0x02, 0x4a
	.zero		1
	.zero		1


	//----- nvinfo : EIATTR_EXIT_INSTR_OFFSETS
	.align		4
        /*00c4*/ 	.byte	0x04, 0x1c
        /*00c6*/ 	.short	(.L_113 - .L_112)


	//   ....[0]....
.L_112:
        /*00c8*/ 	.word	0x00000430


	//   ....[1]....
        /*00cc*/ 	.word	0x000004e0


	//   ....[2]....
        /*00d0*/ 	.word	0x00000520


	//----- nvinfo : EIATTR_CRS_STACK_SIZE
	.align		4
.L_113:
        /*00d4*/ 	.byte	0x04, 0x1e
        /*00d6*/ 	.short	(.L_115 - .L_114)
.L_114:
        /*00d8*/ 	.word	0x00000000


	//----- nvinfo : EIATTR_CBANK_PARAM_SIZE
	.align		4
.L_115:
        /*00dc*/ 	.byte	0x03, 0x19
        /*00de*/ 	.short	0x0028


	//----- nvinfo : EIATTR_PARAM_CBANK
	.align		4
        /*00e0*/ 	.byte	0x04, 0x0a
        /*00e2*/ 	.short	(.L_117 - .L_116)
	.align		4
.L_116:
        /*00e4*/ 	.word	index@(.nv.constant0.max_abs_in_range_f32)
        /*00e8*/ 	.short	0x0380
        /*00ea*/ 	.short	0x0028


	//----- nvinfo : EIATTR_SW_WAR
	.align		4
.L_117:
        /*00ec*/ 	.byte	0x04, 0x36
        /*00ee*/ 	.short	(.L_119 - .L_118)
.L_118:
        /*00f0*/ 	.word	0x00000008
.L_119:


//--------------------- .nv.callgraph             --------------------------
	.section	.nv.callgraph,"",@"SHT_CUDA_CALLGRAPH"
	.align	4
	.sectionentsize	8
	.align		4
        /*0000*/ 	.word	0x00000000
	.align		4
        /*0004*/ 	.word	0xffffffff
	.align		4
        /*0008*/ 	.word	0x00000000
	.align		4
        /*000c*/ 	.word	0xfffffffe
	.align		4
        /*0010*/ 	.word	0x00000000
	.align		4
        /*0014*/ 	.word	0xfffffffd
	.align		4
        /*0018*/ 	.word	0x00000000
	.align		4
        /*001c*/ 	.word	0xfffffffc


//--------------------- .text.max_abs_in_range_f64 --------------------------
	.section	.text.max_abs_in_range_f64,"ax",@progbits
	.align	128
        .global         max_abs_in_range_f64
        .type           max_abs_in_range_f64,@function
        .size           max_abs_in_range_f64,(.L_x_16 - max_abs_in_range_f64)
        .other          max_abs_in_range_f64,@"STO_CUDA_ENTRY STV_DEFAULT"
max_abs_in_range_f64:
.text.max_abs_in_range_f64:
[----:B------:R-:W-:Y:S01]  /*0000*/  LDC R1, c[0x0][0x37c] ;  /* 0x0000df00ff017b82 */ /* 0x000fe20000000800 */
[----:B------:R-:W0:Y:S07]  /*0010*/  S2R R0, SR_TID.X ;  /* 0x0000000000007919 */ /* 0x000e2e0000002100 */
[----:B------:R-:W1:Y:S01]  /*0020*/  LDC.64 R12, c[0x0][0x390] ;  /* 0x0000e400ff0c7b82 */ /* 0x000e620000000a00 */
[----:B------:R-:W2:Y:S01]  /*0030*/  LDCU.64 UR10, c[0x0][0x390] ;  /* 0x00007200ff0a77ac */ /* 0x000ea20008000a00 */
[----:B------:R-:W-:Y:S01]  /*0040*/  BSSY.RECONVERGENT B0, `(.L_x_0) ;  /* 0x0000025000007945 */ /* 0x000fe20003800200 */
[----:B------:R-:W-:-:S05]  /*0050*/  IMAD.MOV.U32 R6, RZ, RZ, RZ ;  /* 0x000000ffff067224 */ /* 0x000fca00078e00ff */
[----:B------:R-:W1:Y:S08]  /*0060*/  LDC.64 R8, c[0x0][0x398] ;  /* 0x0000e600ff087b82 */ /* 0x000e700000000a00 */
[----:B------:R-:W0:Y:S08]  /*0070*/  S2UR UR4, SR_CTAID.X ;  /* 0x00000000000479c3 */ /* 0x000e300000002500 */
[----:B------:R-:W0:Y:S01]  /*0080*/  LDC R3, c[0x0][0x360] ;  /* 0x0000d800ff037b82 */ /* 0x000e220000000800 */
[----:B-1----:R-:W-:-:S05]  /*0090*/  IADD3 R12, P0, PT, R8, -R12, RZ ;  /* 0x8000000c080c7210 */ /* 0x002fca0007f1e0ff */
[----:B------:R-:W-:Y:S02]  /*00a0*/  IMAD.X R13, R9, 0x1, ~R13, P0 ;  /* 0x00000001090d7824 */ /* 0x000fe400000e0e0d */
[----:B0-----:R-:W-:Y:S01]  /*00b0*/  IMAD R2, R3, UR4, R0 ;  /* 0x0000000403027c24 */ /* 0x001fe2000f8e0200 */
[----:B------:R-:W0:Y:S04]  /*00c0*/  LDCU.64 UR4, c[0x0][0x358] ;  /* 0x00006b00ff0477ac */ /* 0x000e280008000a00 */
[----:B------:R-:W-:-:S04]  /*00d0*/  ISETP.GT.U32.AND P0, PT, R12, R2, PT ;  /* 0x000000020c00720c */ /* 0x000fc80003f04070 */
[----:B------:R-:W-:-:S13]  /*00e0*/  ISETP.GT.U32.AND.EX P0, PT, R13, RZ, PT, P0 ;  /* 0x000000ff0d00720c */ /* 0x000fda0003f04100 */
[----:B0-2---:R-:W-:Y:S05]  /*00f0*/  @!P0 BRA `(.L_x_1) ;  /* 0x0000000000648947 */ /* 0x005fea0003800000 */
[----:B------:R-:W0:Y:S01]  /*0100*/  LDCU.64 UR8, c[0x0][0x3a0] ;  /* 0x00007400ff0877ac */ /* 0x000e220008000a00 */
[----:B------:R-:W-:Y:S02]  /*0110*/  IMAD.MOV.U32 R11, RZ, RZ, R2 ;  /* 0x000000ffff0b7224 */ /* 0x000fe400078e0002 */
[----:B------:R-:W-:Y:S01]  /*0120*/  IMAD.MOV.U32 R10, RZ, RZ, RZ ;  /* 0x000000ffff0a7224 */ /* 0x000fe200078e00ff */
[----:B------:R-:W1:Y:S01]  /*0130*/  LDCU UR6, c[0x0][0x370] ;  /* 0x00006e00ff0677ac */ /* 0x000e620008000800 */
[----:B------:R-:W-:Y:S01]  /*0140*/  IMAD.MOV.U32 R6, RZ, RZ, RZ ;  /* 0x000000ffff067224 */ /* 0x000fe200078e00ff */
[----:B0-----:R-:W-:-:S04]  /*0150*/  ISETP.LT.U32.AND P0, PT, R8, UR8, PT ;  /* 0x0000000808007c0c */ /* 0x001fc8000bf01070 */
[----:B------:R-:W-:Y:S01]  /*0160*/  ISETP.LT.U32.AND.EX P0, PT, R9, UR9, PT, P0 ;  /* 0x0000000909007c0c */ /* 0x000fe2000bf01100 */
[----:B-1----:R-:W-:-:S03]  /*0170*/  IMAD R2, R3, UR6, RZ ;  /* 0x0000000603027c24 */ /* 0x002fc6000f8e02ff */
[----:B------:R-:W-:Y:S02]  /*0180*/  SEL R8, R8, UR8, P0 ;  /* 0x0000000808087c07 */ /* 0x000fe40008000000 */
[----:B------:R-:W-:-:S07]  /*0190*/  SEL R9, R9, UR9, P0 ;  /* 0x0000000909097c07 */ /* 0x000fce0008000000 */
.L_x_2:
[----:B------:R-:W-:-:S04]  /*01a0*/  IADD3 R7, P1, PT, R11, UR10, RZ ;  /* 0x0000000a0b077c10 */ /* 0x000fc8000ff3e0ff */
[----:B------:R-:W-:Y:S02]  /*01b0*/  ISETP.GE.U32.AND P0, PT, R7, R8, PT ;  /* 0x000000080700720c */ /* 0x000fe40003f06070 */
[----:B------:R-:W-:-:S04]  /*01c0*/  IADD3.X R14, PT, PT, R10, UR11, RZ, P1, !PT ;  /* 0x0000000b0a0e7c10 */ /* 0x000fc80008ffe4ff */
[----:B------:R-:W-:-:S13]  /*01d0*/  ISETP.GE.U32.AND.EX P0, PT, R14, R9, PT, P0 ;  /* 0x000000090e00720c */ /* 0x000fda0003f06100 */
[----:B------:R-:W0:Y:S02]  /*01e0*/  @!P0 LDC.64 R4, c[0x0][0x380] ;  /* 0x0000e000ff048b82 */ /* 0x000e240000000a00 */
[----:B0-----:R-:W-:-:S04]  /*01f0*/  @!P0 LEA R4, P1, R7, R4, 0x3 ;  /* 0x0000000407048211 */ /* 0x001fc800078218ff */
[----:B------:R-:W-:-:S06]  /*0200*/  @!P0 LEA.HI.X R5, R7, R5, R14, 0x3, P1 ;  /* 0x0000000507058211 */ /* 0x000fcc00008f1c0e */
[----:B------:R-:W2:Y:S01]  /*0210*/  @!P0 LDG.E.64 R4, desc[UR4][R4.64] ;  /* 0x0000000404048981 */ /* 0x000ea2000c1e1b00 */
[----:B------:R-:W-:-:S04]  /*0220*/  IADD3 R11, P2, PT, R2, R11, RZ ;  /* 0x0000000b020b7210 */ /* 0x000fc80007f5e0ff */
[----:B------:R-:W-:Y:S01]  /*0230*/  ISETP.GE.U32.AND P1, PT, R11, R12, PT ;  /* 0x0000000c0b00720c */ /* 0x000fe20003f26070 */
[----:B------:R-:W-:-:S05]  /*0240*/  IMAD.X R10, RZ, RZ, R10, P2 ;  /* 0x000000ffff0a7224 */ /* 0x000fca00010e060a */
[----:B------:R-:W-:Y:S01]  /*0250*/  ISETP.GE.U32.AND.EX P1, PT, R10, R13, PT, P1 ;  /* 0x0000000d0a00720c */ /* 0x000fe20003f26110 */
[----:B--2---:R-:W0:Y:S02]  /*0260*/  @!P0 F2F.F32.F64 R7, R4 ;  /* 0x0000000400078310 */ /* 0x004e240000301000 */
[----:B0-----:R-:W-:-:S10]  /*0270*/  @!P0 FMNMX R6, R6, |R7|, !PT ;  /* 0x4000000706068209 */ /* 0x001fd40007800000 */
[----:B------:R-:W-:Y:S05]  /*0280*/  @!P1 BRA `(.L_x_2) ;  /* 0xfffffffc00c49947 */ /* 0x000fea000383ffff */
.L_x_1:
[----:B------:R-:W-:Y:S05]  /*0290*/  BSYNC.RECONVERGENT B0 ;  /* 0x0000000000007941 */ /* 0x000fea0003800200 */
.L_x_0:
[----:B------:R-:W0:Y:S01]  /*02a0*/  SHFL.DOWN PT, R5, R6, 0x10, 0x1f ;  /* 0x0a001f0006057f89 */ /* 0x000e2200000e0000 */
[----:B------:R-:W-:-:S04]  /*02b0*/  SHF.R.U32.HI R3, RZ, 0x5, R3 ;  /* 0x00000005ff037819 */ /* 0x000fc80000011603 */
[----:B------:R-:W-:-:S13]  /*02c0*/  ISETP.GE.U32.AND P1, PT, R0, R3, PT ;  /* 0x000000030000720c */ /* 0x000fda0003f26070 */
[----:B------:R-:W1:Y:S01]  /*02d0*/  @!P1 S2R R9, SR_CgaCtaId ;  /* 0x0000000000099919 */ /* 0x000e620000008800 */
[----:B0-----:R-:W-:-:S05]  /*02e0*/  FMNMX R5, R5, R6, !PT ;  /* 0x0000000605057209 */ /* 0x001fca0007800000 */
[----:B------:R-:W0:Y:S02]  /*02f0*/  SHFL.DOWN PT, R2, R5, 0x8, 0x1f ;  /* 0x09001f0005027f89 */ /* 0x000e2400000e0000 */
[----:B0-----:R-:W-:Y:S02]  /*0300*/  FMNMX R4, R5, R2, !PT ;  /* 0x0000000205047209 */ /* 0x001fe40007800000 */
[----:B------:R-:W-:-:S03]  /*0310*/  LOP3.LUT P0, R2, R0, 0x1f, RZ, 0xc0, !PT ;  /* 0x0000001f00027812 */ /* 0x000fc6000780c0ff */
[----:B------:R-:W0:Y:S10]  /*0320*/  SHFL.DOWN PT, R7, R4, 0x4, 0x1f ;  /* 0x08801f0004077f89 */ /* 0x000e3400000e0000 */
[----:B------:R-:W2:Y:S01]  /*0330*/  @!P0 S2R R10, SR_CgaCtaId ;  /* 0x00000000000a8919 */ /* 0x000ea20000008800 */
[----:B------:R-:W-:-:S02]  /*0340*/  @!P0 MOV R5, 0x400 ;  /* 0x0000040000058802 */ /* 0x000fc40000000f00 */
[----:B0-----:R-:W-:Y:S02]  /*0350*/  FMNMX R7, R4, R7, !PT ;  /* 0x0000000704077209 */ /* 0x001fe40007800000 */
[----:B------:R-:W-:-:S03]  /*0360*/  @!P1 MOV R4, 0x400 ;  /* 0x0000040000049802 */ /* 0x000fc60000000f00 */
[----:B------:R-:W0:Y:S01]  /*0370*/  SHFL.DOWN PT, R8, R7, 0x2, 0x1f ;  /* 0x08401f0007087f89 */ /* 0x000e2200000e0000 */
[----:B-1----:R-:W-:Y:S02]  /*0380*/  @!P1 LEA R9, R9, R4, 0x18 ;  /* 0x0000000409099211 */ /* 0x002fe400078ec0ff */
[----:B--2---:R-:W-:-:S04]  /*0390*/  @!P0 LEA R5, R10, R5, 0x18 ;  /* 0x000000050a058211 */ /* 0x004fc800078ec0ff */
[----:B------:R-:W-:Y:S02]  /*03a0*/  @!P0 LEA.HI R5, R0, R5, RZ, 0x1d ;  /* 0x0000000500058211 */ /* 0x000fe400078fe8ff */
[----:B0-----:R-:W-:-:S05]  /*03b0*/  FMNMX R8, R7, R8, !PT ;  /* 0x0000000807087209 */ /* 0x001fca0007800000 */
[----:B------:R-:W0:Y:S02]  /*03c0*/  SHFL.DOWN PT, R3, R8, 0x1, 0x1f ;  /* 0x08201f0008037f89 */ /* 0x000e2400000e0000 */
[----:B0-----:R-:W-:Y:S01]  /*03d0*/  FMNMX R4, R8, R3, !PT ;  /* 0x0000000308047209 */ /* 0x001fe20007800000 */
[----:B------:R-:W-:Y:S02]  /*03e0*/  @!P1 IMAD R3, R2, 0x4, R9 ;  /* 0x0000000402039824 */ /* 0x000fe400078e0209 */
[----:B------:R-:W-:Y:S02]  /*03f0*/  IMAD.MOV.U32 R2, RZ, RZ, RZ ;  /* 0x000000ffff027224 */ /* 0x000fe400078e00ff */
[----:B------:R0:W-:Y:S01]  /*0400*/  @!P0 STS [R5], R4 ;  /* 0x0000000405008388 */ /* 0x0001e20000000800 */
[----:B------:R-:W-:Y:S01]  /*0410*/  BAR.SYNC.DEFER_BLOCKING 0x0 ;  /* 0x0000000000007b1d */ /* 0x000fe20000010000 */
[----:B------:R-:W-:-:S05]  /*0420*/  ISETP.GT.U32.AND P0, PT, R0, 0x1f, PT ;  /* 0x0000001f0000780c */ /* 0x000fca0003f04070 */
[----:B------:R0:W1:Y:S08]  /*0430*/  @!P1 LDS R2, [R3] ;  /* 0x0000000003029984 */ /* 0x0000700000000800 */
[----:B0-----:R-:W-:Y:S05]  /*0440*/  @P0 EXIT ;  /* 0x000000000000094d */ /* 0x001fea0003800000 */
[----:B-1----:R-:W0:Y:S01]  /*0450*/  SHFL.DOWN PT, R3, R2, 0x10, 0x1f ;  /* 0x0a001f0002037f89 */ /* 0x002e2200000e0000 */
[----:B------:R-:W-:Y:S02]  /*0460*/  ISETP.NE.AND P0, PT, R0, RZ, PT ;  /* 0x000000ff0000720c */ /* 0x000fe40003f05270 */
[----:B0-----:R-:W-:-:S05]  /*0470*/  FMNMX R3, R3, R2, !PT ;  /* 0x0000000203037209 */ /* 0x001fca0007800000 */
[----:B------:R-:W0:Y:S02]  /*0480*/  SHFL.DOWN PT, R4, R3, 0x8, 0x1f ;  /* 0x09001f0003047f89 */ /* 0x000e2400000e0000 */
[----:B0-----:R-:W-:-:S05]  /*0490*/  FMNMX R4, R3, R4, !PT ;  /* 0x0000000403047209 */ /* 0x001fca0007800000 */
[----:B------:R-:W0:Y:S02]  /*04a0*/  SHFL.DOWN PT, R5, R4, 0x4, 0x1f ;  /* 0x08801f0004057f89 */ /* 0x000e2400000e0000 */
[----:B0-----:R-:W-:-:S05]  /*04b0*/  FMNMX R5, R4, R5, !PT ;  /* 0x0000000504057209 */ /* 0x001fca0007800000 */
[----:B------:R-:W0:Y:S02]  /*04c0*/  SHFL.DOWN PT, R6, R5, 0x2, 0x1f ;  /* 0x08401f0005067f89 */ /* 0x000e2400000e0000 */
[----:B0-----:R-:W-:-:S05]  /*04d0*/  FMNMX R6, R5, R6, !PT ;  /* 0x0000000605067209 */ /* 0x001fca0007800000 */
[----:B------:R0:W1:Y:S01]  /*04e0*/  SHFL.DOWN PT, R7, R6, 0x1, 0x1f ;  /* 0x08201f0006077f89 */ /* 0x00006200000e0000 */
[----:B------:R-:W-:Y:S05]  /*04f0*/  @P0 EXIT ;  /* 0x000000000000094d */ /* 0x000fea0003800000 */
[----:B------:R-:W2:Y:S01]  /*0500*/  LDC.64 R2, c[0x0][0x388] ;  /* 0x0000e200ff027b82 */ /* 0x000ea20000000a00 */
[----:B-1----:R-:W-:-:S05]  /*0510*/  FMNMX R7, R6, R7, !PT ;  /* 0x0000000706077209 */ /* 0x002fca0007800000 */
[----:B--2---:R-:W-:Y:S01]  /*0520*/  REDG.E.MAX.S32.STRONG.GPU desc[UR4][R2.64], R7 ;  /* 0x000000070200798e */ /* 0x004fe2000d12e304 */
[----:B------:R-:W-:Y:S05]  /*0530*/  EXIT ;  /* 0x000000000000794d */ /* 0x000fea0003800000 */
.L_x_3:
[----:B------:R-:W-:-:S00]  /*0540*/  BRA `(.L_x_3) ;  /* 0xfffffffc00fc7947 */ /* 0x000fc0000383ffff */
[----:B------:R-:W-:-:S00]  /*0550*/  NOP ;  /* 0x0000000000007918 */ /* 0x000fc00000000000 */
        /* <DEDUP_REMOVED lines=10> */
.L_x_16:


//--------------------- .text.max_abs_in_range_bf16 --------------------------
	.section	.text.max_abs_in_range_bf16,"ax",@progbits
	.align	128
        .global         max_abs_in_range_bf16
        .type           max_abs_in_range_bf16,@function
        .size           max_abs_in_range_bf16,(.L_x_17 - max_abs_in_range_bf16)
        .other          max_abs_in_range_bf16,@"STO_CUDA_ENTRY STV_DEFAULT"
max_abs_in_range_bf16:
.text.max_abs_in_range_bf16:
        /* <DEDUP_REMOVED lines=26> */
.L_x_6:
[----:B------:R-:W-:-:S04]  /*01a0*/  IADD3 R7, P1, PT, R11, UR10, RZ ;  /* 0x0000000a0b077c10 */ /* 0x000fc8000ff3e0ff */
[----:B------:R-:W-:Y:S02]  /*01b0*/  ISETP.GE.U32.AND P0, PT, R7, R8, PT ;  /* 0x000000080700720c */ /* 0x000fe40003f06070 */
[----:B------:R-:W-:-:S04]  /*01c0*/  IADD3.X R14, PT, PT, R10, UR11, RZ, P1, !PT ;  /* 0x0000000b0a0e7c10 */ /* 0x000fc80008ffe4ff */
[----:B------:R-:W-:-:S13]  /*01d0*/  ISETP.GE.U32.AND.EX P0, PT, R14, R9, PT, P0 ;  /* 0x000000090e00720c */ /* 0x000fda0003f06100 */
[----:B------:R-:W0:Y:S02]  /*01e0*/  @!P0 LDC.64 R4, c[0x0][0x380] ;  /* 0x0000e000ff048b82 */ /* 0x000e240000000a00 */
[----:B0-----:R-:W-:-:S04]  /*01f0*/  @!P0 LEA R4, P1, R7, R4, 0x1 ;  /* 0x0000000407048211 */ /* 0x001fc800078208ff */
[----:B------:R-:W-:-:S05]  /*0200*/  @!P0 LEA.HI.X R5, R7, R5, R14, 0x1, P1 ;  /* 0x0000000507058211 */ /* 0x000fca00008f0c0e */
[----:B------:R-:W2:Y:S01]  /*0210*/  @!P0 LDG.E.U16 R4, desc[UR4][R4.64] ;  /* 0x0000000404048981 */ /* 0x000ea2000c1e1500 */
[----:B------:R-:W-:-:S04]  /*0220*/  IADD3 R11, P2, PT, R2, R11, RZ ;  /* 0x0000000b020b7210 */ /* 0x000fc80007f5e0ff */
[----:B------:R-:W-:Y:S01]  /*0230*/  ISETP.GE.U32.AND P1, PT, R11, R12, PT ;  /* 0x0000000c0b00720c */ /* 0x000fe20003f26070 */
[----:B------:R-:W-:-:S05]  /*0240*/  IMAD.X R10, RZ, RZ, R10, P2 ;  /* 0x000000ffff0a7224 */ /* 0x000fca00010e060a */
[----:B------:R-:W-:Y:S01]  /*0250*/  ISETP.GE.U32.AND.EX P1, PT, R10, R13, PT, P1 ;  /* 0x0000000d0a00720c */ /* 0x000fe20003f26110 */
[----:B--2---:R-:W-:-:S05]  /*0260*/  @!P0 IMAD.U32 R7, R4, 0x10000, RZ ;  /* 0x0001000004078824 */ /* 0x004fca00078e00ff */
[----:B------:R-:W-:-:S07]  /*0270*/  @!P0 FMNMX R6, R6, |R7|, !PT ;  /* 0x4000000706068209 */ /* 0x000fce0007800000 */
[----:B------:R-:W-:Y:S05]  /*0280*/  @!P1 BRA `(.L_x_6) ;  /* 0xfffffffc00c49947 */ /* 0x000fea000383ffff */
.L_x_5:
[----:B------:R-:W-:Y:S05]  /*0290*/  BSYNC.RECONVERGENT B0 ;  /* 0x0000000000007941 */ /* 0x000fea0003800200 */
.L_x_4:
        /* <DEDUP_REMOVED lines=42> */
.L_x_7:
        /* <DEDUP_REMOVED lines=12> */
.L_x_17:


//--------------------- .text.max_abs_in_range_f16 --------------------------
	.section	.text.max_abs_in_range_f16,"ax",@progbits
	.align	128
        .global         max_abs_in_range_f16
        .type           max_abs_in_range_f16,@function
        .size           max_abs_in_range_f16,(.L_x_18 - max_abs_in_range_f16)
        .other          max_abs_in_range_f16,@"STO_CUDA_ENTRY STV_DEFAULT"
max_abs_in_range_f16:
.text.max_abs_in_range_f16:
        /* <DEDUP_REMOVED lines=26> */
.L_x_10:
        /* <DEDUP_REMOVED lines=12> */
[----:B--2---:R-:W-:-:S05]  /*0260*/  @!P0 HADD2.F32 R7, -RZ, R4.H0_H0 ;  /* 0x20000004ff078230 */ /* 0x004fca0000004100 */
[----:B------:R-:W-:-:S07]  /*0270*/  @!P0 FMNMX R6, R6, |R7|, !PT ;  /* 0x4000000706068209 */ /* 0x000fce0007800000 */
[----:B------:R-:W-:Y:S05]  /*0280*/  @!P1 BRA `(.L_x_10) ;  /* 0xfffffffc00c49947 */ /* 0x000fea000383ffff */
.L_x_9:
[----:B------:R-:W-:Y:S05]  /*0290*/  BSYNC.RECONVERGENT B0 ;  /* 0x0000000000007941 */ /* 0x000fea0003800200 */
.L_x_8:
        /* <DEDUP_REMOVED lines=42> */
.L_x_11:
        /* <DEDUP_REMOVED lines=12> */
.L_x_18:


//--------------------- .text.max_abs_in_range_f32 --------------------------
	.section	.text.max_abs_in_range_f32,"ax",@progbits
	.align	128
        .global         max_abs_in_range_f32
        .type           max_abs_in_range_f32,@function
        .size           max_abs_in_range_f32,(.L_x_19 - max_abs_in_range_f32)
        .other          max_abs_in_range_f32,@"STO_CUDA_ENTRY STV_DEFAULT"
max_abs_in_range_f32:
.text.max_abs_in_range_f32:
        /* <DEDUP_REMOVED lines=26> */
.L_x_14:
[----:B------:R-:W-:-:S04]  /*01a0*/  IADD3 R15, P1, PT, R8, UR10, RZ ;  /* 0x0000000a080f7c10 */ /* 0x000fc8000ff3e0ff */
[----:B------:R-:W-:Y:S02]  /*01b0*/  ISETP.GE.U32.AND P0, PT, R15, R6, PT ;  /* 0x000000060f00720c */ /* 0x000fe40003f06070 */
[----:B------:R-:W-:-:S04]  /*01c0*/  IADD3.X R12, PT, PT, R10, UR11, RZ, P1, !PT ;  /* 0x0000000b0a0c7c10 */ /* 0x000fc80008ffe4ff */
[----:B------:R-:W-:-:S13]  /*01d0*/  ISETP.GE.U32.AND.EX P0, PT, R12, R7, PT, P0 ;  /* 0x000000070c00720c */ /* 0x000fda0003f06100 */
[----:B------:R-:W0:Y:S02]  /*01e0*/  @!P0 LDC.64 R2, c[0x0][0x380] ;  /* 0x0000e000ff028b82 */ /* 0x000e240000000a00 */
[----:B0-----:R-:W-:-:S04]  /*01f0*/  @!P0 LEA R2, P1, R15, R2, 0x2 ;  /* 0x000000020f028211 */ /* 0x001fc800078210ff */
[----:B------:R-:W-:-:S06]  /*0200*/  @!P0 LEA.HI.X R3, R15, R3, R12, 0x2, P1 ;  /* 0x000000030f038211 */ /* 0x000fcc00008f140c */
[----:B------:R-:W2:Y:S01]  /*0210*/  @!P0 LDG.E R3, desc[UR4][R2.64] ;  /* 0x0000000402038981 */ /* 0x000ea2000c1e1900 */
[----:B------:R-:W-:-:S04]  /*0220*/  IADD3 R8, P2, PT, R5, R8, RZ ;  /* 0x0000000805087210 */ /* 0x000fc80007f5e0ff */
[----:B------:R-:W-:Y:S01]  /*0230*/  ISETP.GE.U32.AND P1, PT, R8, R11, PT ;  /* 0x0000000b0800720c */ /* 0x000fe20003f26070 */
[----:B------:R-:W-:-:S05]  /*0240*/  IMAD.X R10, RZ, RZ, R10, P2 ;  /* 0x000000ffff0a7224 */ /* 0x000fca00010e060a */
[----:B------:R-:W-:Y:S02]  /*0250*/  ISETP.GE.U32.AND.EX P1, PT, R10, R13, PT, P1 ;  /* 0x0000000d0a00720c */ /* 0x000fe40003f26110 */
[----:B--2---:R-:W-:-:S11]  /*0260*/  @!P0 FMNMX R4, R4, |R3|, !PT ;  /* 0x4000000304048209 */ /* 0x004fd60007800000 */
[----:B------:R-:W-:Y:S05]  /*0270*/  @!P1 BRA `(.L_x_14) ;  /* 0xfffffffc00c89947 */ /* 0x000fea000383ffff */
.L_x_13:
[----:B------:R-:W-:Y:S05]  /*0280*/  BSYNC.RECONVERGENT B0 ;  /* 0x0000000000007941 */ /* 0x000fea0003800200 */
.L_x_12:
[----:B------:R-:W0:Y:S01]  /*0290*/  SHFL.DOWN PT, R3, R4, 0x10, 0x1f ;  /* 0x0a001f0004037f89 */ /* 0x000e2200000e0000 */
[----:B------:R-:W-:-:S04]  /*02a0*/  SHF.R.U32.HI R9, RZ, 0x5, R9 ;  /* 0x00000005ff097819 */ /* 0x000fc80000011609 */
[----:B------:R-:W-:-:S13]  /*02b0*/  ISETP.GE.U32.AND P1, PT, R0, R9, PT ;  /* 0x000000090000720c */ /* 0x000fda0003f26070 */
[----:B------:R-:W1:Y:S01]  /*02c0*/  @!P1 S2R R10, SR_CgaCtaId ;  /* 0x00000000000a9919 */ /* 0x000e620000008800 */
[----:B0-----:R-:W-:-:S05]  /*02d0*/  FMNMX R3, R3, R4, !PT ;  /* 0x0000000403037209 */ /* 0x001fca0007800000 */
[----:B------:R-:W0:Y:S02]  /*02e0*/  SHFL.DOWN PT, R2, R3, 0x8, 0x1f ;  /* 0x09001f0003027f89 */ /* 0x000e2400000e0000 */
[----:B0-----:R-:W-:-:S05]  /*02f0*/  FMNMX R5, R3, R2, !PT ;  /* 0x0000000203057209 */ /* 0x001fca0007800000 */
[----:B------:R-:W0:Y:S02]  /*0300*/  SHFL.DOWN PT, R2, R5, 0x4, 0x1f ;  /* 0x08801f0005027f89 */ /* 0x000e2400000e0000 */
[----:B0-----:R-:W-:Y:S02]  /*0310*/  FMNMX R6, R5, R2, !PT ;  /* 0x0000000205067209 */ /* 0x001fe40007800000 */
[----:B------:R-:W-:Y:S02]  /*0320*/  LOP3.LUT P0, R2, R0, 0x1f, RZ, 0xc0, !PT ;  /* 0x0000001f00027812 */ /* 0x000fe4000780c0ff */
[----:B------:R-:W-:Y:S01]  /*0330*/  @!P1 MOV R5, 0x400 ;  /* 0x0000040000059802 */ /* 0x000fe20000000f00 */
[----:B------:R-:W0:Y:S03]  /*0340*/  SHFL.DOWN PT, R7, R6, 0x2, 0x1f ;  /* 0x08401f0006077f89 */ /* 0x000e2600000e0000 */
[----:B-1----:R-:W-:-:S07]  /*0350*/  @!P1 LEA R5, R10, R5, 0x18 ;  /* 0x000000050a059211 */ /* 0x002fce00078ec0ff */
[----:B------:R-:W1:Y:S01]  /*0360*/  @!P0 S2R R8, SR_CgaCtaId ;  /* 0x0000000000088919 */ /* 0x000e620000008800 */
[----:B------:R-:W-:Y:S02]  /*0370*/  @!P0 MOV R3, 0x400 ;  /* 0x0000040000038802 */ /* 0x000fe40000000f00 */
[----:B0-----:R-:W-:-:S05]  /*0380*/  FMNMX R7, R6, R7, !PT ;  /* 0x0000000706077209 */ /* 0x001fca0007800000 */
[----:B------:R-:W0:Y:S01]  /*0390*/  SHFL.DOWN PT, R4, R7, 0x1, 0x1f ;  /* 0x08201f0007047f89 */ /* 0x000e2200000e0000 */
[----:B-1----:R-:W-:-:S04]  /*03a0*/  @!P0 LEA R3, R8, R3, 0x18 ;  /* 0x0000000308038211 */ /* 0x002fc800078ec0ff */
[----:B------:R-:W-:Y:S02]  /*03b0*/  @!P0 LEA.HI R3, R0, R3, RZ, 0x1d ;  /* 0x0000000300038211 */ /* 0x000fe400078fe8ff */
        /* <DEDUP_REMOVED lines=23> */
.L_x_15:
        /* <DEDUP_REMOVED lines=13> */
.L_x_19:


//--------------------- .nv.shared.max_abs_in_range_f64 --------------------------
	.section	.nv.shared.max_abs_in_range_f64,"aw",@nobits
	.sectionflags	@""
	.align	4
.nv.shared.max_abs_in_range_f64:
	.zero		1152


//--------------------- .nv.shared.reserved.0     --------------------------
	.section	.nv.shared.reserved.0,"aw",@nobits
	.weak		__nv_reservedSMEM_offset_0_alias
	.size		__nv_reservedSMEM_offset_0_alias, 0, 64
	.other		__nv_reservedSMEM_offset_0_alias,@"STO_CUDA_RESERVED_SHARED STV_DEFAULT"
__nv_reservedSMEM_offset_0_alias:
	.zero		0
	.zero		64


//--------------------- .nv.shared.max_abs_in_range_bf16 --------------------------
	.section	.nv.shared.max_abs_in_range_bf16,"aw",@nobits
	.sectionflags	@""
	.align	4
.nv.shared.max_abs_in_range_bf16:
	.zero		1152


//--------------------- .nv.shared.max_abs_in_range_f16 --------------------------
	.section	.nv.shared.max_abs_in_range_f16,"aw",@nobits
	.sectionflags	@""
	.align	4
.nv.shared.max_abs_in_range_f16:
	.zero		1152


//--------------------- .nv.shared.max_abs_in_range_f32 --------------------------
	.section	.nv.shared.max_abs_in_range_f32,"aw",@nobits
	.sectionflags	@""
	.align	4
.nv.shared.max_abs_in_range_f32:
	.zero		1152


//--------------------- .nv.constant0.max_abs_in_range_f64 --------------------------
	.section	.nv.constant0.max_abs_in_range_f64,"a",@progbits
	.sectionflags	@""
	.align	4
.nv.constant0.max_abs_in_range_f64:
	.zero		936


//--------------------- .nv.constant0.max_abs_in_range_bf16 --------------------------
	.section	.nv.constant0.max_abs_in_range_bf16,"a",@progbits
	.sectionflags	@""
	.align	4
.nv.constant0.max_abs_in_range_bf16:
	.zero		936


//--------------------- .nv.constant0.max_abs_in_range_f16 --------------------------
	.section	.nv.constant0.max_abs_in_range_f16,"a",@progbits
	.sectionflags	@""
	.align	4
.nv.constant0.max_abs_in_range_f16:
	.zero		936


//--------------------- .nv.constant0.max_abs_in_range_f32 --------------------------
	.section	.nv.constant0.max_abs_in_range_f32,"a",@progbits
	.sectionflags	@""
	.align	4
.nv.constant0.max_abs_in_range_f32:
	.zero		936


//--------------------- SYMBOLS --------------------------

	.type		.nv.reservedSmem.offset0,@object
	.size		.nv.reservedSmem.offset0,0x4
	.type		.nv.reservedSmem.cap,@object
	.size		.nv.reservedSmem.cap,0x4
